//
// Generated by NVIDIA NVVM Compiler
//
// Compiler Build ID: CL-36424714
// Cuda compilation tools, release 13.0, V13.0.88
// Based on NVVM 20.0.0
//

.version 9.0
.target sm_100
.address_size 64

	// .globl	_Z8kernel_1dddPd
.func  (.param .align 16 .b8 func_retval0[16]) __internal_trig_reduction_slowpathd
(
	.param .b64 __internal_trig_reduction_slowpathd_param_0
)
;
.global .align 4 .u32 switch_flag = 1;
.global .align 8 .f64 MY_PI = 0d400921FB54442D18;
.global .align 8 .b8 __cudart_i2opi_d[144] = {8, 93, 141, 31, 177, 95, 251, 107, 234, 146, 82, 138, 247, 57, 7, 61, 123, 241, 229, 235, 199, 186, 39, 117, 45, 234, 95, 158, 102, 63, 70, 79, 183, 9, 203, 39, 207, 126, 54, 109, 31, 109, 10, 90, 139, 17, 47, 239, 15, 152, 5, 222, 255, 151, 248, 31, 59, 40, 249, 189, 139, 95, 132, 156, 244, 57, 83, 131, 57, 214, 145, 57, 65, 126, 95, 180, 38, 112, 156, 233, 132, 68, 187, 46, 245, 53, 130, 232, 62, 167, 41, 177, 28, 235, 29, 254, 28, 146, 209, 9, 234, 46, 73, 6, 224, 210, 77, 66, 58, 110, 36, 183, 97, 197, 187, 222, 171, 99, 81, 254, 65, 144, 67, 60, 153, 149, 98, 219, 192, 221, 52, 245, 209, 87, 39, 252, 41, 21, 68, 78, 110, 131, 249, 162};
.global .align 16 .b8 __cudart_sin_cos_coeffs[128] = {70, 210, 176, 44, 241, 229, 90, 190, 146, 227, 172, 105, 227, 29, 199, 62, 161, 98, 219, 25, 160, 1, 42, 191, 24, 8, 17, 17, 17, 17, 129, 63, 84, 85, 85, 85, 85, 85, 197, 191, 0, 0, 0, 0, 0, 0, 0, 0, 0, 0, 0, 0, 0, 0, 0, 0, 100, 129, 253, 32, 131, 255, 168, 189, 40, 133, 239, 193, 167, 238, 33, 62, 217, 230, 6, 142, 79, 126, 146, 190, 233, 188, 221, 25, 160, 1, 250, 62, 71, 93, 193, 22, 108, 193, 86, 191, 81, 85, 85, 85, 85, 85, 165, 63, 0, 0, 0, 0, 0, 0, 224, 191, 0, 0, 0, 0, 0, 0, 240, 63};

.visible .entry _Z8kernel_1dddPd(
	.param .f64 _Z8kernel_1dddPd_param_0,
	.param .f64 _Z8kernel_1dddPd_param_1,
	.param .f64 _Z8kernel_1dddPd_param_2,
	.param .u64 .ptr .align 1 _Z8kernel_1dddPd_param_3
)
{
	.reg .pred 	%p<9>;
	.reg .b32 	%r<14>;
	.reg .b64 	%rd<7>;
	.reg .b64 	%fd<52>;

	ld.param.f64 	%fd10, [_Z8kernel_1dddPd_param_0];
	ld.param.f64 	%fd11, [_Z8kernel_1dddPd_param_1];
	ld.param.f64 	%fd12, [_Z8kernel_1dddPd_param_2];
	ld.param.u64 	%rd1, [_Z8kernel_1dddPd_param_3];
	mov.f64 	%fd51, 0d3FF0000000000000;
	ld.global.u32 	%r6, [switch_flag];
	setp.eq.s32 	%p1, %r6, 0;
	@%p1 bra 	$L__BB0_11;
	setp.ne.s32 	%p2, %r6, 1;
	mov.f64 	%fd48, 0d0000000000000000;
	@%p2 bra 	$L__BB0_10;
	setp.le.f64 	%p3, %fd10, %fd12;
	@%p3 bra 	$L__BB0_11;
	setp.gt.f64 	%p4, %fd10, %fd11;
	mov.f64 	%fd51, %fd48;
	@%p4 bra 	$L__BB0_11;
	sub.f64 	%fd16, %fd11, %fd12;
	mov.f64 	%fd17, 0d400921FB54442D18;
	div.rn.f64 	%fd18, %fd17, %fd16;
	sub.f64 	%fd19, %fd10, %fd12;
	mul.f64 	%fd1, %fd19, %fd18;
	abs.f64 	%fd2, %fd1;
	setp.neu.f64 	%p5, %fd2, 0d7FF0000000000000;
	@%p5 bra 	$L__BB0_6;
	mov.f64 	%fd25, 0d0000000000000000;
	mul.rn.f64 	%fd50, %fd1, %fd25;
	mov.b32 	%r13, 1;
	bra.uni 	$L__BB0_9;
$L__BB0_6:
	mul.f64 	%fd20, %fd1, 0d3FE45F306DC9C883;
	cvt.rni.s32.f64 	%r12, %fd20;
	cvt.rn.f64.s32 	%fd21, %r12;
	fma.rn.f64 	%fd22, %fd21, 0dBFF921FB54442D18, %fd1;
	fma.rn.f64 	%fd23, %fd21, 0dBC91A62633145C00, %fd22;
	fma.rn.f64 	%fd50, %fd21, 0dB97B839A252049C0, %fd23;
	setp.ltu.f64 	%p6, %fd2, 0d41E0000000000000;
	@%p6 bra 	$L__BB0_8;
	{ // callseq 0, 0
	.param .b64 param0;
	st.param.f64 	[param0], %fd1;
	.param .align 16 .b8 retval0[16];
	call.uni (retval0), 
	__internal_trig_reduction_slowpathd, 
	(
	param0
	);
	ld.param.f64 	%fd50, [retval0];
	ld.param.b32 	%r12, [retval0+8];
	} // callseq 0
$L__BB0_8:
	add.s32 	%r13, %r12, 1;
$L__BB0_9:
	shl.b32 	%r9, %r13, 6;
	cvt.u64.u32 	%rd2, %r9;
	and.b64  	%rd3, %rd2, 64;
	mov.u64 	%rd4, __cudart_sin_cos_coeffs;
	add.s64 	%rd5, %rd4, %rd3;
	mul.rn.f64 	%fd26, %fd50, %fd50;
	and.b32  	%r10, %r13, 1;
	setp.eq.b32 	%p7, %r10, 1;
	selp.f64 	%fd27, 0dBDA8FF8320FD8164, 0d3DE5DB65F9785EBA, %p7;
	ld.global.nc.v2.f64 	{%fd28, %fd29}, [%rd5];
	fma.rn.f64 	%fd30, %fd27, %fd26, %fd28;
	fma.rn.f64 	%fd31, %fd30, %fd26, %fd29;
	ld.global.nc.v2.f64 	{%fd32, %fd33}, [%rd5+16];
	fma.rn.f64 	%fd34, %fd31, %fd26, %fd32;
	fma.rn.f64 	%fd35, %fd34, %fd26, %fd33;
	ld.global.nc.v2.f64 	{%fd36, %fd37}, [%rd5+32];
	fma.rn.f64 	%fd38, %fd35, %fd26, %fd36;
	fma.rn.f64 	%fd39, %fd38, %fd26, %fd37;
	fma.rn.f64 	%fd40, %fd39, %fd50, %fd50;
	fma.rn.f64 	%fd41, %fd39, %fd26, 0d3FF0000000000000;
	selp.f64 	%fd42, %fd41, %fd40, %p7;
	and.b32  	%r11, %r13, 2;
	setp.eq.s32 	%p8, %r11, 0;
	mov.f64 	%fd43, 0d0000000000000000;
	sub.f64 	%fd44, %fd43, %fd42;
	selp.f64 	%fd45, %fd42, %fd44, %p8;
	add.f64 	%fd46, %fd45, 0d3FF0000000000000;
	mul.f64 	%fd51, %fd46, 0d3FE0000000000000;
	bra.uni 	$L__BB0_11;
$L__BB0_10:
	mov.f64 	%fd51, %fd48;
$L__BB0_11:
	cvta.to.global.u64 	%rd6, %rd1;
	st.global.f64 	[%rd6], %fd51;
	ret;

}
.func  (.param .align 16 .b8 func_retval0[16]) __internal_trig_reduction_slowpathd(
	.param .b64 __internal_trig_reduction_slowpathd_param_0
)
{
	.local .align 8 .b8 	__local_depot1[40];
	.reg .b64 	%SP;
	.reg .b64 	%SPL;
	.reg .pred 	%p<10>;
	.reg .b32 	%r<47>;
	.reg .b64 	%rd<74>;
	.reg .b64 	%fd<5>;

	mov.u64 	%SPL, __local_depot1;
	ld.param.f64 	%fd4, [__internal_trig_reduction_slowpathd_param_0];
	add.u64 	%rd1, %SPL, 0;
	{
	.reg .b32 %temp; 
	mov.b64 	{%temp, %r1}, %fd4;
	}
	shr.u32 	%r2, %r1, 20;
	and.b32  	%r3, %r2, 2047;
	setp.eq.s32 	%p1, %r3, 2047;
	mov.b32 	%r46, 0;
	@%p1 bra 	$L__BB1_9;
	add.s32 	%r20, %r3, -1024;
	mov.b64 	%rd20, %fd4;
	shl.b64 	%rd2, %rd20, 11;
	shr.u32 	%r4, %r20, 6;
	sub.s32 	%r45, 15, %r4;
	sub.s32 	%r21, 19, %r4;
	setp.lt.u32 	%p2, %r20, 128;
	selp.b32 	%r6, 18, %r21, %p2;
	setp.ge.s32 	%p3, %r45, %r6;
	mov.b64 	%rd70, 0;
	@%p3 bra 	$L__BB1_4;
	add.s32 	%r23, %r6, %r4;
	neg.s32 	%r43, %r23;
	or.b64  	%rd3, %rd2, -9223372036854775808;
	mov.b64 	%rd70, 0;
	mov.b32 	%r42, 0;
	mov.u64 	%rd25, __cudart_i2opi_d;
	mov.u32 	%r44, %r45;
$L__BB1_3:
	.pragma "nounroll";
	mul.wide.s32 	%rd22, %r42, 8;
	add.s64 	%rd23, %rd1, %rd22;
	mul.wide.s32 	%rd24, %r44, 8;
	add.s64 	%rd26, %rd25, %rd24;
	ld.global.nc.u64 	%rd27, [%rd26];
	{
	.reg .u32 %r0, %r1, %r2, %r3, %alo, %ahi, %blo, %bhi, %clo, %chi;
	mov.b64 	{%alo,%ahi}, %rd27;
	mov.b64 	{%blo,%bhi}, %rd3;
	mov.b64 	{%clo,%chi}, %rd70;
	mad.lo.cc.u32 	%r0, %alo, %blo, %clo;
	madc.hi.cc.u32 	%r1, %alo, %blo, %chi;
	madc.hi.u32 	%r2, %alo, %bhi, 0;
	mad.lo.cc.u32 	%r1, %alo, %bhi, %r1;
	madc.hi.cc.u32 	%r2, %ahi, %blo, %r2;
	madc.hi.u32 	%r3, %ahi, %bhi, 0;
	mad.lo.cc.u32 	%r1, %ahi, %blo, %r1;
	madc.lo.cc.u32 	%r2, %ahi, %bhi, %r2;
	addc.u32 	%r3, %r3, 0;
	mov.b64 	%rd28, {%r0,%r1};
	mov.b64 	%rd70, {%r2,%r3};
	}
	st.local.u64 	[%rd23], %rd28;
	add.s32 	%r44, %r44, 1;
	add.s32 	%r43, %r43, 1;
	add.s32 	%r42, %r42, 1;
	setp.ne.s32 	%p4, %r43, -15;
	mov.u32 	%r45, %r6;
	@%p4 bra 	$L__BB1_3;
$L__BB1_4:
	cvt.s64.s32 	%rd29, %r45;
	cvt.u64.u32 	%rd30, %r4;
	add.s64 	%rd31, %rd30, %rd29;
	shl.b64 	%rd32, %rd31, 3;
	add.s64 	%rd33, %rd1, %rd32;
	st.local.u64 	[%rd33+-120], %rd70;
	and.b32  	%r15, %r2, 63;
	ld.local.u64 	%rd72, [%rd1+16];
	ld.local.u64 	%rd71, [%rd1+24];
	setp.eq.s32 	%p5, %r15, 0;
	@%p5 bra 	$L__BB1_6;
	shl.b64 	%rd34, %rd71, %r15;
	shr.u64 	%rd35, %rd72, 1;
	xor.b32  	%r24, %r15, 63;
	shr.u64 	%rd36, %rd35, %r24;
	or.b64  	%rd71, %rd34, %rd36;
	ld.local.u64 	%rd37, [%rd1+8];
	shl.b64 	%rd38, %rd72, %r15;
	shr.u64 	%rd39, %rd37, 1;
	shr.u64 	%rd40, %rd39, %r24;
	or.b64  	%rd72, %rd38, %rd40;
$L__BB1_6:
	and.b32  	%r25, %r1, -2147483648;
	shr.u64 	%rd41, %rd71, 62;
	cvt.u32.u64 	%r26, %rd41;
	mov.b64 	{%r27, %r28}, %rd71;
	mov.b64 	{%r29, %r30}, %rd72;
	shf.l.wrap.b32 	%r31, %r30, %r27, 2;
	shf.l.wrap.b32 	%r32, %r27, %r28, 2;
	mov.b64 	%rd42, {%r31, %r32};
	shl.b64 	%rd43, %rd72, 2;
	shr.u64 	%rd44, %rd42, 63;
	cvt.u32.u64 	%r33, %rd44;
	add.s32 	%r34, %r33, %r26;
	setp.eq.s32 	%p6, %r25, 0;
	neg.s32 	%r35, %r34;
	selp.b32 	%r46, %r34, %r35, %p6;
	setp.gt.s64 	%p7, %rd42, -1;
	mov.b64 	%rd45, 0;
	{
	.reg .u32 %r0, %r1, %r2, %r3, %a0, %a1, %a2, %a3, %b0, %b1, %b2, %b3;
	mov.b64 	{%a0,%a1}, %rd45;
	mov.b64 	{%a2,%a3}, %rd45;
	mov.b64 	{%b0,%b1}, %rd43;
	mov.b64 	{%b2,%b3}, %rd42;
	sub.cc.u32 	%r0, %a0, %b0;
	subc.cc.u32 	%r1, %a1, %b1;
	subc.cc.u32 	%r2, %a2, %b2;
	subc.u32 	%r3, %a3, %b3;
	mov.b64 	%rd46, {%r0,%r1};
	mov.b64 	%rd47, {%r2,%r3};
	}
	xor.b32  	%r36, %r25, -2147483648;
	selp.b64 	%rd73, %rd42, %rd47, %p7;
	selp.b64 	%rd14, %rd43, %rd46, %p7;
	selp.b32 	%r17, %r25, %r36, %p7;
	clz.b64 	%r37, %rd73;
	cvt.u64.u32 	%rd15, %r37;
	setp.eq.s32 	%p8, %r37, 0;
	@%p8 bra 	$L__BB1_8;
	cvt.u32.u64 	%r38, %rd15;
	and.b32  	%r39, %r38, 63;
	shl.b64 	%rd48, %rd73, %r39;
	shr.u64 	%rd49, %rd14, 1;
	not.b32 	%r40, %r38;
	and.b32  	%r41, %r40, 63;
	shr.u64 	%rd50, %rd49, %r41;
	or.b64  	%rd73, %rd48, %rd50;
$L__BB1_8:
	mov.b64 	%rd51, -3958705157555305931;
	{
	.reg .u32 %r0, %r1, %r2, %r3, %alo, %ahi, %blo, %bhi;
	mov.b64 	{%alo,%ahi}, %rd73;
	mov.b64 	{%blo,%bhi}, %rd51;
	mul.lo.u32 	%r0, %alo, %blo;
	mul.hi.u32 	%r1, %alo, %blo;
	mad.lo.cc.u32 	%r1, %alo, %bhi, %r1;
	madc.hi.u32 	%r2, %alo, %bhi, 0;
	mad.lo.cc.u32 	%r1, %ahi, %blo, %r1;
	madc.hi.cc.u32 	%r2, %ahi, %blo, %r2;
	madc.hi.u32 	%r3, %ahi, %bhi, 0;
	mad.lo.cc.u32 	%r2, %ahi, %bhi, %r2;
	addc.u32 	%r3, %r3, 0;
	mov.b64 	%rd52, {%r0,%r1};
	mov.b64 	%rd53, {%r2,%r3};
	}
	setp.gt.s64 	%p9, %rd53, 0;
	{
	.reg .u32 %r0, %r1, %r2, %r3, %a0, %a1, %a2, %a3, %b0, %b1, %b2, %b3;
	mov.b64 	{%a0,%a1}, %rd52;
	mov.b64 	{%a2,%a3}, %rd53;
	mov.b64 	{%b0,%b1}, %rd52;
	mov.b64 	{%b2,%b3}, %rd53;
	add.cc.u32 	%r0, %a0, %b0;
	addc.cc.u32 	%r1, %a1, %b1;
	addc.cc.u32 	%r2, %a2, %b2;
	addc.u32 	%r3, %a3, %b3;
	mov.b64 	%rd54, {%r0,%r1};
	mov.b64 	%rd55, {%r2,%r3};
	}
	selp.b64 	%rd56, %rd55, %rd53, %p9;
	selp.s64 	%rd57, -1, 0, %p9;
	sub.s64 	%rd58, %rd57, %rd15;
	cvt.u64.u32 	%rd59, %r17;
	shl.b64 	%rd60, %rd59, 32;
	add.s64 	%rd61, %rd56, 1;
	shr.u64 	%rd62, %rd61, 10;
	add.s64 	%rd63, %rd62, 1;
	shr.u64 	%rd64, %rd63, 1;
	shl.b64 	%rd65, %rd58, 52;
	add.s64 	%rd66, %rd65, %rd64;
	add.s64 	%rd67, %rd66, 4602678819172646912;
	or.b64  	%rd68, %rd67, %rd60;
	mov.b64 	%fd4, %rd68;
$L__BB1_9:
	st.param.f64 	[func_retval0], %fd4;
	st.param.b32 	[func_retval0+8], %r46;
	ret;

}


// ===== COMPILED SASS (sm_100) =====

	.target	sm_100

	.elftype	@"ET_EXEC"


//--------------------- .note.nv.tkinfo           --------------------------
	.section	.note.nv.tkinfo,"",@"SHT_NOTE"
	.sectionflags	@"SHF_NOTE_NV_TKINFO"
	.tkinfo
        /*0018*/ 	.word	0x00000002
        /*0030*/ 	.string	""
        /*0030*/ 	.string	"ptxas"
        /*0030*/ 	.string	"Cuda compilation tools, release 13.0, V13.0.88"
        /*0030*/ 	.string	"Build cuda_13.0.r13.0/compiler.36424714_0"
        /*0030*/ 	.string	"-arch sm_100 -m 64 "



//--------------------- .note.nv.cuinfo           --------------------------
	.section	.note.nv.cuinfo,"",@"SHT_NOTE"
	.sectionflags	@"SHF_NOTE_NV_CUINFO"
        /*0018*/ 	.short	0x0002
        /*001a*/ 	.short	0x0064
        /*001c*/ 	.short	0x0082
	.zero		2


//--------------------- .nv.info                  --------------------------
	.section	.nv.info,"",@"SHT_CUDA_INFO"
	.align	4


	//----- nvinfo : EIATTR_REGCOUNT
	.align		4
        /*0000*/ 	.byte	0x04, 0x2f
        /*0002*/ 	.short	(.L_5 - .L_4)
	.align		4
.L_4:
        /*0004*/ 	.word	index@(_Z8kernel_1dddPd)
        /*0008*/ 	.word	0x0000001a


	//----- nvinfo : EIATTR_FRAME_SIZE
	.align		4
.L_5:
        /*000c*/ 	.byte	0x04, 0x11
        /*000e*/ 	.short	(.L_7 - .L_6)
	.align		4
.L_6:
        /*0010*/ 	.word	index@($_Z8kernel_1dddPd$__internal_trig_reduction_slowpathd)
        /*0014*/ 	.word	0x00000028


	//----- nvinfo : EIATTR_FRAME_SIZE
	.align		4
.L_7:
        /*0018*/ 	.byte	0x04, 0x11
        /*001a*/ 	.short	(.L_9 - .L_8)
	.align		4
.L_8:
        /*001c*/ 	.word	index@($__internal_0_$__cuda_sm20_div_rn_f64_full)
        /*0020*/ 	.word	0x00000028


	//----- nvinfo : EIATTR_FRAME_SIZE
	.align		4
.L_9:
        /*0024*/ 	.byte	0x04, 0x11
        /*0026*/ 	.short	(.L_11 - .L_10)
	.align		4
.L_10:
        /*0028*/ 	.word	index@(_Z8kernel_1dddPd)
        /*002c*/ 	.word	0x00000028


	//----- nvinfo : EIATTR_MIN_STACK_SIZE
	.align		4
.L_11:
        /*0030*/ 	.byte	0x04, 0x12
        /*0032*/ 	.short	(.L_13 - .L_12)
	.align		4
.L_12:
        /*0034*/ 	.word	index@(_Z8kernel_1dddPd)
        /*0038*/ 	.word	0x00000028
.L_13:


//--------------------- .nv.compat                --------------------------
	.section	.nv.compat,"",@"SHT_CUDA_COMPAT_INFO"
	.align	4
        /*0000*/ 	.byte	0x02, 0x09, 0x00, 0x00, 0x02, 0x02, 0x01, 0x00, 0x02, 0x05, 0x05, 0x00, 0x03, 0x07, 0x01, 0x01
        /*0010*/ 	.byte	0x02, 0x03, 0x00, 0x00, 0x02, 0x06, 0x01, 0x00, 0x04, 0x0b, 0x08, 0x00, 0x01, 0x00, 0x00, 0x00
        /*0020*/ 	.byte	0x00, 0x00, 0x00, 0x00


//--------------------- .nv.info._Z8kernel_1dddPd --------------------------
	.section	.nv.info._Z8kernel_1dddPd,"",@"SHT_CUDA_INFO"
	.sectionflags	@""
	.align	4


	//----- nvinfo : EIATTR_CUDA_API_VERSION
	.align		4
        /*0000*/ 	.byte	0x04, 0x37
        /*0002*/ 	.short	(.L_15 - .L_14)
.L_14:
        /*0004*/ 	.word	0x00000082


	//----- nvinfo : EIATTR_KPARAM_INFO
	.align		4
.L_15:
        /*0008*/ 	.byte	0x04, 0x17
        /*000a*/ 	.short	(.L_17 - .L_16)
.L_16:
        /*000c*/ 	.word	0x00000000
        /*0010*/ 	.short	0x0003
        /*0012*/ 	.short	0x0018
        /*0014*/ 	.byte	0x00, 0xf5, 0x21, 0x00


	//----- nvinfo : EIATTR_KPARAM_INFO
	.align		4
.L_17:
        /*0018*/ 	.byte	0x04, 0x17
        /*001a*/ 	.short	(.L_19 - .L_18)
.L_18:
        /*001c*/ 	.word	0x00000000
        /*0020*/ 	.short	0x0002
        /*0022*/ 	.short	0x0010
        /*0024*/ 	.byte	0x00, 0xf0, 0x21, 0x00


	//----- nvinfo : EIATTR_KPARAM_INFO
	.align		4
.L_19:
        /*0028*/ 	.byte	0x04, 0x17
        /*002a*/ 	.short	(.L_21 - .L_20)
.L_20:
        /*002c*/ 	.word	0x00000000
        /*0030*/ 	.short	0x0001
        /*0032*/ 	.short	0x0008
        /*0034*/ 	.byte	0x00, 0xf0, 0x21, 0x00


	//----- nvinfo : EIATTR_KPARAM_INFO
	.align		4
.L_21:
        /*0038*/ 	.byte	0x04, 0x17
        /*003a*/ 	.short	(.L_23 - .L_22)
.L_22:
        /*003c*/ 	.word	0x00000000
        /*0040*/ 	.short	0x0000
        /*0042*/ 	.short	0x0000
        /*0044*/ 	.byte	0x00, 0xf0, 0x21, 0x00


	//----- nvinfo : EIATTR_SPARSE_MMA_MASK
	.align		4
.L_23:
        /*0048*/ 	.byte	0x03, 0x50
        /*004a*/ 	.short	0x0000


	//----- nvinfo : EIATTR_MAXREG_COUNT
	.align		4
        /*004c*/ 	.byte	0x03, 0x1b
        /*004e*/ 	.short	0x00ff


	//----- nvinfo : EIATTR_MERCURY_ISA_VERSION
	.align		4
        /*0050*/ 	.byte	0x03, 0x5f
        /*0052*/ 	.short	0x0101


	//----- nvinfo : EIATTR_VRC_CTA_INIT_COUNT
	.align		4
        /*0054*/ 	.byte	0x02, 0x4a
	.zero		1
	.zero		1


	//----- nvinfo : EIATTR_EXIT_INSTR_OFFSETS
	.align		4
        /*0058*/ 	.byte	0x04, 0x1c
        /*005a*/ 	.short	(.L_25 - .L_24)


	//   ....[0]....
.L_24:
        /*005c*/ 	.word	0x00000650


	//----- nvinfo : EIATTR_CRS_STACK_SIZE
	.align		4
.L_25:
        /*0060*/ 	.byte	0x04, 0x1e
        /*0062*/ 	.short	(.L_27 - .L_26)
.L_26:
        /*0064*/ 	.word	0x00000000


	//----- nvinfo : EIATTR_CBANK_PARAM_SIZE
	.align		4
.L_27:
        /*0068*/ 	.byte	0x03, 0x19
        /*006a*/ 	.short	0x0020


	//----- nvinfo : EIATTR_PARAM_CBANK
	.align		4
        /*006c*/ 	.byte	0x04, 0x0a
        /*006e*/ 	.short	(.L_29 - .L_28)
	.align		4
.L_28:
        /*0070*/ 	.word	index@(.nv.constant0._Z8kernel_1dddPd)
        /*0074*/ 	.short	0x0380
        /*0076*/ 	.short	0x0020


	//----- nvinfo : EIATTR_SW_WAR
	.align		4
.L_29:
        /*0078*/ 	.byte	0x04, 0x36
        /*007a*/ 	.short	(.L_31 - .L_30)
.L_30:
        /*007c*/ 	.word	0x00000008
.L_31:


//--------------------- .nv.callgraph             --------------------------
	.section	.nv.callgraph,"",@"SHT_CUDA_CALLGRAPH"
	.align	4
	.sectionentsize	8
	.align		4
        /*0000*/ 	.word	0x00000000
	.align		4
        /*0004*/ 	.word	0xffffffff
	.align		4
        /*0008*/ 	.word	0x00000000
	.align		4
        /*000c*/ 	.word	0xfffffffe
	.align		4
        /*0010*/ 	.word	0x00000000
	.align		4
        /*0014*/ 	.word	0xfffffffd
	.align		4
        /*0018*/ 	.word	0x00000000
	.align		4
        /*001c*/ 	.word	0xfffffffc


//--------------------- .nv.constant4             --------------------------
	.section	.nv.constant4,"a",@progbits
	.align	8
	.align		8
.nv.constant4:
        /*0000*/ 	.dword	switch_flag
	.align		8
        /*0008*/ 	.dword	MY_PI
	.align		8
        /*0010*/ 	.dword	__cudart_i2opi_d
	.align		8
        /*0018*/ 	.dword	__cudart_sin_cos_coeffs


//--------------------- .text._Z8kernel_1dddPd    --------------------------
	.section	.text._Z8kernel_1dddPd,"ax",@progbits
	.align	128
        .global         _Z8kernel_1dddPd
        .type           _Z8kernel_1dddPd,@function
        .size           _Z8kernel_1dddPd,(.L_x_14 - _Z8kernel_1dddPd)
        .other          _Z8kernel_1dddPd,@"STO_CUDA_ENTRY STV_DEFAULT"
_Z8kernel_1dddPd:
.text._Z8kernel_1dddPd:
[----:B------:R-:W0:Y:S08]  /*0000*/  LDC R1, c[0x0][0x37c] ;  /* 0x0000df00ff017b82 */ /* 0x000e300000000800 */
[----:B------:R-:W1:Y:S01]  /*0010*/  LDC.64 R2, c[0x4][RZ] ;  /* 0x01000000ff027b82 */ /* 0x000e620000000a00 */
[----:B------:R-:W1:Y:S01]  /*0020*/  LDCU.64 UR4, c[0x0][0x358] ;  /* 0x00006b00ff0477ac */ /* 0x000e620008000a00 */
[----:B0-----:R-:W-:Y:S01]  /*0030*/  VIADD R1, R1, 0xffffffd8 ;  /* 0xffffffd801017836 */ /* 0x001fe20000000000 */
[----:B-1----:R-:W2:Y:S01]  /*0040*/  LDG.E R2, desc[UR4][R2.64] ;  /* 0x0000000402027981 */ /* 0x002ea2000c1e1900 */
[----:B------:R-:W-:-:S02]  /*0050*/  IMAD.MOV.U32 R4, RZ, RZ, 0x0 ;  /* 0x00000000ff047424 */ /* 0x000fc400078e00ff */
[----:B------:R-:W-:Y:S01]  /*0060*/  IMAD.MOV.U32 R5, RZ, RZ, 0x3ff00000 ;  /* 0x3ff00000ff057424 */ /* 0x000fe200078e00ff */
[----:B--2---:R-:W-:-:S13]  /*0070*/  ISETP.NE.AND P0, PT, R2, RZ, PT ;  /* 0x000000ff0200720c */ /* 0x004fda0003f05270 */
[----:B------:R-:W-:Y:S05]  /*0080*/  @!P0 BRA `(.L_x_0) ;  /* 0x0000000400688947 */ /* 0x000fea0003800000 */
[----:B------:R-:W-:-:S13]  /*0090*/  ISETP.NE.AND P0, PT, R2, 0x1, PT ;  /* 0x000000010200780c */ /* 0x000fda0003f05270 */
[----:B------:R-:W-:Y:S05]  /*00a0*/  @P0 BRA `(.L_x_1) ;  /* 0x00000004005c0947 */ /* 0x000fea0003800000 */
[----:B------:R-:W0:Y:S01]  /*00b0*/  LDC.64 R2, c[0x0][0x390] ;  /* 0x0000e400ff027b82 */ /* 0x000e220000000a00 */
[----:B------:R-:W0:Y:S02]  /*00c0*/  LDCU.64 UR6, c[0x0][0x380] ;  /* 0x00007000ff0677ac */ /* 0x000e240008000a00 */
[----:B0-----:R-:W-:-:S14]  /*00d0*/  DSETP.LTU.AND P0, PT, R2, UR6, PT ;  /* 0x0000000602007e2a */ /* 0x001fdc000bf09000 */
[----:B------:R-:W-:Y:S05]  /*00e0*/  @!P0 BRA `(.L_x_0) ;  /* 0x0000000400508947 */ /* 0x000fea0003800000 */
[----:B------:R-:W0:Y:S01]  /*00f0*/  LDC.64 R6, c[0x0][0x388] ;  /* 0x0000e200ff067b82 */ /* 0x000e220000000a00 */
[----:B------:R-:W-:Y:S01]  /*0100*/  CS2R R4, SRZ ;  /* 0x0000000000047805 */ /* 0x000fe2000001ff00 */
[----:B0-----:R-:W-:-:S14]  /*0110*/  DSETP.LT.AND P0, PT, R6, UR6, PT ;  /* 0x0000000606007e2a */ /* 0x001fdc000bf01000 */
[----:B------:R-:W-:Y:S05]  /*0120*/  @P0 BRA `(.L_x_0) ;  /* 0x0000000400400947 */ /* 0x000fea0003800000 */
[----:B------:R-:W-:Y:S01]  /*0130*/  DADD R4, -R2, R6 ;  /* 0x0000000002047229 */ /* 0x000fe20000000106 */
[----:B------:R-:W-:Y:S01]  /*0140*/  UMOV UR6, 0x54442d18 ;  /* 0x54442d1800067882 */ /* 0x000fe20000000000 */
[----:B------:R-:W-:Y:S01]  /*0150*/  IMAD.MOV.U32 R2, RZ, RZ, 0x1 ;  /* 0x00000001ff027424 */ /* 0x000fe200078e00ff */
[----:B------:R-:W-:-:S03]  /*0160*/  UMOV UR7, 0x400921fb ;  /* 0x400921fb00077882 */ /* 0x000fc60000000000 */
[----:B------:R-:W0:Y:S02]  /*0170*/  MUFU.RCP64H R3, R5 ;  /* 0x0000000500037308 */ /* 0x000e240000001800 */
[----:B0-----:R-:W-:-:S08]  /*0180*/  DFMA R6, -R4, R2, 1 ;  /* 0x3ff000000406742b */ /* 0x001fd00000000102 */
[----:B------:R-:W-:-:S08]  /*0190*/  DFMA R6, R6, R6, R6 ;  /* 0x000000060606722b */ /* 0x000fd00000000006 */
[----:B------:R-:W-:-:S08]  /*01a0*/  DFMA R6, R2, R6, R2 ;  /* 0x000000060206722b */ /* 0x000fd00000000002 */
[----:B------:R-:W-:-:S08]  /*01b0*/  DFMA R2, -R4, R6, 1 ;  /* 0x3ff000000402742b */ /* 0x000fd00000000106 */
[----:B------:R-:W-:-:S08]  /*01c0*/  DFMA R2, R6, R2, R6 ;  /* 0x000000020602722b */ /* 0x000fd00000000006 */
[----:B------:R-:W-:-:S08]  /*01d0*/  DMUL R6, R2, UR6 ;  /* 0x0000000602067c28 */ /* 0x000fd00008000000 */
[----:B------:R-:W-:-:S08]  /*01e0*/  DFMA R8, -R4, R6, UR6 ;  /* 0x0000000604087e2b */ /* 0x000fd00008000106 */
[----:B------:R-:W-:-:S10]  /*01f0*/  DFMA R2, R2, R8, R6 ;  /* 0x000000080202722b */ /* 0x000fd40000000006 */
[----:B------:R-:W-:-:S05]  /*0200*/  FFMA R0, RZ, R5, R3 ;  /* 0x00000005ff007223 */ /* 0x000fca0000000003 */
[----:B------:R-:W-:-:S13]  /*0210*/  FSETP.GT.AND P0, PT, |R0|, 1.469367938527859385e-39, PT ;  /* 0x001000000000780b */ /* 0x000fda0003f04200 */
[----:B------:R-:W-:Y:S05]  /*0220*/  @P0 BRA `(.L_x_2) ;  /* 0x0000000000100947 */ /* 0x000fea0003800000 */
[----:B------:R-:W-:-:S07]  /*0230*/  MOV R0, 0x250 ;  /* 0x0000025000007802 */ /* 0x000fce0000000f00 */
[----:B------:R-:W-:Y:S05]  /*0240*/  CALL.REL.NOINC `($__internal_0_$__cuda_sm20_div_rn_f64_full) ;  /* 0x0000000400047944 */ /* 0x000fea0003c00000 */
[----:B------:R-:W-:Y:S02]  /*0250*/  IMAD.MOV.U32 R2, RZ, RZ, R10 ;  /* 0x000000ffff027224 */ /* 0x000fe400078e000a */
[----:B------:R-:W-:-:S07]  /*0260*/  IMAD.MOV.U32 R3, RZ, RZ, R11 ;  /* 0x000000ffff037224 */ /* 0x000fce00078e000b */
.L_x_2:
[----:B------:R-:W0:Y:S01]  /*0270*/  LDC.64 R16, c[0x0][0x390] ;  /* 0x0000e400ff107b82 */ /* 0x000e220000000a00 */
[----:B------:R-:W0:Y:S02]  /*0280*/  LDCU.64 UR6, c[0x0][0x380] ;  /* 0x00007000ff0677ac */ /* 0x000e240008000a00 */
[----:B0-----:R-:W-:-:S08]  /*0290*/  DADD R16, -R16, UR6 ;  /* 0x0000000610107e29 */ /* 0x001fd00008000100 */
[----:B------:R-:W-:-:S08]  /*02a0*/  DMUL R16, R16, R2 ;  /* 0x0000000210107228 */ /* 0x000fd00000000000 */
[----:B------:R-:W-:-:S14]  /*02b0*/  DSETP.NEU.AND P0, PT, |R16|, +INF , PT ;  /* 0x7ff000001000742a */ /* 0x000fdc0003f0d200 */
[----:B------:R-:W-:Y:S01]  /*02c0*/  @!P0 DMUL R2, RZ, R16 ;  /* 0x00000010ff028228 */ /* 0x000fe20000000000 */
[----:B------:R-:W-:Y:S01]  /*02d0*/  @!P0 IMAD.MOV.U32 R0, RZ, RZ, 0x1 ;  /* 0x00000001ff008424 */ /* 0x000fe200078e00ff */
[----:B------:R-:W-:Y:S09]  /*02e0*/  @!P0 BRA `(.L_x_3) ;  /* 0x00000000004c8947 */ /* 0x000ff20003800000 */
[----:B------:R-:W-:Y:S01]  /*02f0*/  UMOV UR6, 0x6dc9c883 ;  /* 0x6dc9c88300067882 */ /* 0x000fe20000000000 */
[----:B------:R-:W-:Y:S01]  /*0300*/  UMOV UR7, 0x3fe45f30 ;  /* 0x3fe45f3000077882 */ /* 0x000fe20000000000 */
[C---:B------:R-:W-:Y:S02]  /*0310*/  DSETP.GE.AND P0, PT, |R16|.reuse, 2.14748364800000000000e+09, PT ;  /* 0x41e000001000742a */ /* 0x040fe40003f06200 */
[----:B------:R-:W-:Y:S01]  /*0320*/  DMUL R4, R16, UR6 ;  /* 0x0000000610047c28 */ /* 0x000fe20008000000 */
[----:B------:R-:W-:Y:S01]  /*0330*/  UMOV UR6, 0x54442d18 ;  /* 0x54442d1800067882 */ /* 0x000fe20000000000 */
[----:B------:R-:W-:-:S04]  /*0340*/  UMOV UR7, 0x3ff921fb ;  /* 0x3ff921fb00077882 */ /* 0x000fc80000000000 */
[----:B------:R-:W0:Y:S08]  /*0350*/  F2I.F64 R0, R4 ;  /* 0x0000000400007311 */ /* 0x000e300000301100 */
[----:B0-----:R-:W0:Y:S02]  /*0360*/  I2F.F64 R2, R0 ;  /* 0x0000000000027312 */ /* 0x001e240000201c00 */
[----:B0-----:R-:W-:Y:S01]  /*0370*/  DFMA R6, R2, -UR6, R16 ;  /* 0x8000000602067c2b */ /* 0x001fe20008000010 */
[----:B------:R-:W-:Y:S01]  /*0380*/  UMOV UR6, 0x33145c00 ;  /* 0x33145c0000067882 */ /* 0x000fe20000000000 */
[----:B------:R-:W-:-:S06]  /*0390*/  UMOV UR7, 0x3c91a626 ;  /* 0x3c91a62600077882 */ /* 0x000fcc0000000000 */
[----:B------:R-:W-:Y:S01]  /*03a0*/  DFMA R6, R2, -UR6, R6 ;  /* 0x8000000602067c2b */ /* 0x000fe20008000006 */
[----:B------:R-:W-:Y:S01]  /*03b0*/  UMOV UR6, 0x252049c0 ;  /* 0x252049c000067882 */ /* 0x000fe20000000000 */
[----:B------:R-:W-:-:S06]  /*03c0*/  UMOV UR7, 0x397b839a ;  /* 0x397b839a00077882 */ /* 0x000fcc0000000000 */
[----:B------:R-:W-:Y:S01]  /*03d0*/  DFMA R2, R2, -UR6, R6 ;  /* 0x8000000602027c2b */ /* 0x000fe20008000006 */
[----:B------:R-:W-:Y:S10]  /*03e0*/  @!P0 BRA `(.L_x_4) ;  /* 0x0000000000088947 */ /* 0x000ff40003800000 */
[----:B------:R-:W-:-:S07]  /*03f0*/  MOV R10, 0x410 ;  /* 0x00000410000a7802 */ /* 0x000fce0000000f00 */
[----:B------:R-:W-:Y:S05]  /*0400*/  CALL.REL.NOINC `($_Z8kernel_1dddPd$__internal_trig_reduction_slowpathd) ;  /* 0x0000000400cc7944 */ /* 0x000fea0003c00000 */
.L_x_4:
[----:B------:R-:W-:-:S07]  /*0410*/  VIADD R0, R0, 0x1 ;  /* 0x0000000100007836 */ /* 0x000fce0000000000 */
.L_x_3:
[----:B------:R-:W0:Y:S01]  /*0420*/  LDCU.64 UR6, c[0x4][0x18] ;  /* 0x01000300ff0677ac */ /* 0x000e220008000a00 */
[----:B------:R-:W-:-:S05]  /*0430*/  IMAD.SHL.U32 R4, R0, 0x40, RZ ;  /* 0x0000004000047824 */ /* 0x000fca00078e00ff */
[----:B------:R-:W-:-:S04]  /*0440*/  LOP3.LUT R4, R4, 0x40, RZ, 0xc0, !PT ;  /* 0x0000004004047812 */ /* 0x000fc800078ec0ff */
[----:B0-----:R-:W-:-:S05]  /*0450*/  IADD3 R18, P0, PT, R4, UR6, RZ ;  /* 0x0000000604127c10 */ /* 0x001fca000ff1e0ff */
[----:B------:R-:W-:-:S05]  /*0460*/  IMAD.X R19, RZ, RZ, UR7, P0 ;  /* 0x00000007ff137e24 */ /* 0x000fca00080e06ff */
[----:B------:R-:W2:Y:S04]  /*0470*/  LDG.E.128.CONSTANT R4, desc[UR4][R18.64] ;  /* 0x0000000412047981 */ /* 0x000ea8000c1e9d00 */
[----:B------:R-:W3:Y:S04]  /*0480*/  LDG.E.128.CONSTANT R8, desc[UR4][R18.64+0x10] ;  /* 0x0000100412087981 */ /* 0x000ee8000c1e9d00 */
[----:B------:R-:W4:Y:S01]  /*0490*/  LDG.E.128.CONSTANT R12, desc[UR4][R18.64+0x20] ;  /* 0x00002004120c7981 */ /* 0x000f22000c1e9d00 */
[----:B------:R-:W-:Y:S01]  /*04a0*/  LOP3.LUT R16, R0, 0x1, RZ, 0xc0, !PT ;  /* 0x0000000100107812 */ /* 0x000fe200078ec0ff */
[----:B------:R-:W-:-:S02]  /*04b0*/  IMAD.MOV.U32 R20, RZ, RZ, 0x20fd8164 ;  /* 0x20fd8164ff147424 */ /* 0x000fc400078e00ff */
[----:B------:R-:W-:Y:S01]  /*04c0*/  IMAD.MOV.U32 R21, RZ, RZ, 0x3da8ff83 ;  /* 0x3da8ff83ff157424 */ /* 0x000fe200078e00ff */
[----:B------:R-:W-:Y:S01]  /*04d0*/  ISETP.NE.U32.AND P0, PT, R16, 0x1, PT ;  /* 0x000000011000780c */ /* 0x000fe20003f05070 */
[----:B------:R-:W-:-:S03]  /*04e0*/  DMUL R16, R2, R2 ;  /* 0x0000000202107228 */ /* 0x000fc60000000000 */
[----:B------:R-:W-:Y:S02]  /*04f0*/  FSEL R20, R20, -8.06006814911005101289e+34, !P0 ;  /* 0xf9785eba14147808 */ /* 0x000fe40004000000 */
[----:B------:R-:W-:-:S06]  /*0500*/  FSEL R21, -R21, 0.11223486810922622681, !P0 ;  /* 0x3de5db6515157808 */ /* 0x000fcc0004000100 */
[----:B--2---:R-:W-:-:S08]  /*0510*/  DFMA R4, R16, R20, R4 ;  /* 0x000000141004722b */ /* 0x004fd00000000004 */
[----:B------:R-:W-:-:S08]  /*0520*/  DFMA R4, R16, R4, R6 ;  /* 0x000000041004722b */ /* 0x000fd00000000006 */
[----:B---3--:R-:W-:-:S08]  /*0530*/  DFMA R4, R16, R4, R8 ;  /* 0x000000041004722b */ /* 0x008fd00000000008 */
[----:B------:R-:W-:-:S08]  /*0540*/  DFMA R4, R16, R4, R10 ;  /* 0x000000041004722b */ /* 0x000fd0000000000a */
[----:B----4-:R-:W-:-:S08]  /*0550*/  DFMA R4, R16, R4, R12 ;  /* 0x000000041004722b */ /* 0x010fd0000000000c */
[----:B------:R-:W-:-:S08]  /*0560*/  DFMA R4, R16, R4, R14 ;  /* 0x000000041004722b */ /* 0x000fd0000000000e */
[----:B------:R-:W-:Y:S02]  /*0570*/  DFMA R2, R4, R2, R2 ;  /* 0x000000020402722b */ /* 0x000fe40000000002 */
[----:B------:R-:W-:-:S10]  /*0580*/  DFMA R4, R16, R4, 1 ;  /* 0x3ff000001004742b */ /* 0x000fd40000000004 */
[----:B------:R-:W-:Y:S02]  /*0590*/  FSEL R4, R4, R2, !P0 ;  /* 0x0000000204047208 */ /* 0x000fe40004000000 */
[----:B------:R-:W-:Y:S02]  /*05a0*/  FSEL R5, R5, R3, !P0 ;  /* 0x0000000305057208 */ /* 0x000fe40004000000 */
[----:B------:R-:W-:-:S04]  /*05b0*/  LOP3.LUT P0, RZ, R0, 0x2, RZ, 0xc0, !PT ;  /* 0x0000000200ff7812 */ /* 0x000fc8000780c0ff */
[----:B------:R-:W-:-:S10]  /*05c0*/  DADD R2, RZ, -R4 ;  /* 0x00000000ff027229 */ /* 0x000fd40000000804 */
[----:B------:R-:W-:Y:S02]  /*05d0*/  FSEL R4, R4, R2, !P0 ;  /* 0x0000000204047208 */ /* 0x000fe40004000000 */
[----:B------:R-:W-:-:S06]  /*05e0*/  FSEL R5, R5, R3, !P0 ;  /* 0x0000000305057208 */ /* 0x000fcc0004000000 */
[----:B------:R-:W-:-:S08]  /*05f0*/  DADD R4, R4, 1 ;  /* 0x3ff0000004047429 */ /* 0x000fd00000000000 */
[----:B------:R-:W-:Y:S01]  /*0600*/  DMUL R4, R4, 0.5 ;  /* 0x3fe0000004047828 */ /* 0x000fe20000000000 */
[----:B------:R-:W-:Y:S10]  /*0610*/  BRA `(.L_x_0) ;  /* 0x0000000000047947 */ /* 0x000ff40003800000 */
.L_x_1:
[----:B------:R-:W-:-:S07]  /*0620*/  CS2R R4, SRZ ;  /* 0x0000000000047805 */ /* 0x000fce000001ff00 */
.L_x_0:
[----:B------:R-:W0:Y:S02]  /*0630*/  LDC.64 R2, c[0x0][0x398] ;  /* 0x0000e600ff027b82 */ /* 0x000e240000000a00 */
[----:B0-----:R-:W-:Y:S01]  /*0640*/  STG.E.64 desc[UR4][R2.64], R4 ;  /* 0x0000000402007986 */ /* 0x001fe2000c101b04 */
[----:B------:R-:W-:Y:S05]  /*0650*/  EXIT ;  /* 0x000000000000794d */ /* 0x000fea0003800000 */
        .weak           $__internal_0_$__cuda_sm20_div_rn_f64_full
        .type           $__internal_0_$__cuda_sm20_div_rn_f64_full,@function
        .size           $__internal_0_$__cuda_sm20_div_rn_f64_full,($_Z8kernel_1dddPd$__internal_trig_reduction_slowpathd - $__internal_0_$__cuda_sm20_div_rn_f64_full)
$__internal_0_$__cuda_sm20_div_rn_f64_full:
[C---:B------:R-:W-:Y:S01]  /*0660*/  FSETP.GEU.AND P0, PT, |R5|.reuse, 1.469367938527859385e-39, PT ;  /* 0x001000000500780b */ /* 0x040fe20003f0e200 */
[----:B------:R-:W-:Y:S01]  /*0670*/  IMAD.MOV.U32 R6, RZ, RZ, 0x1 ;  /* 0x00000001ff067424 */ /* 0x000fe200078e00ff */
[C---:B------:R-:W-:Y:S01]  /*0680*/  LOP3.LUT R2, R5.reuse, 0x800fffff, RZ, 0xc0, !PT ;  /* 0x800fffff05027812 */ /* 0x040fe200078ec0ff */
[----:B------:R-:W-:Y:S01]  /*0690*/  IMAD.MOV.U32 R10, RZ, RZ, 0x1ca00000 ;  /* 0x1ca00000ff0a7424 */ /* 0x000fe200078e00ff */
[----:B------:R-:W-:Y:S01]  /*06a0*/  LOP3.LUT R11, R5, 0x7ff00000, RZ, 0xc0, !PT ;  /* 0x7ff00000050b7812 */ /* 0x000fe200078ec0ff */
[----:B------:R-:W-:Y:S01]  /*06b0*/  IMAD.MOV.U32 R17, RZ, RZ, 0x40000000 ;  /* 0x40000000ff117424 */ /* 0x000fe200078e00ff */
[----:B------:R-:W-:Y:S01]  /*06c0*/  LOP3.LUT R3, R2, 0x3ff00000, RZ, 0xfc, !PT ;  /* 0x3ff0000002037812 */ /* 0x000fe200078efcff */
[----:B------:R-:W-:Y:S01]  /*06d0*/  IMAD.MOV.U32 R2, RZ, RZ, R4 ;  /* 0x000000ffff027224 */ /* 0x000fe200078e0004 */
[----:B------:R-:W-:Y:S01]  /*06e0*/  ISETP.LE.U32.AND P1, PT, R11, 0x40000000, PT ;  /* 0x400000000b00780c */ /* 0x000fe20003f23070 */
[----:B------:R-:W-:Y:S02]  /*06f0*/  IMAD.MOV.U32 R16, RZ, RZ, R11 ;  /* 0x000000ffff107224 */ /* 0x000fe400078e000b */
[----:B------:R-:W-:Y:S01]  /*0700*/  VIADD R11, R17, 0xffffffff ;  /* 0xffffffff110b7836 */ /* 0x000fe20000000000 */
[----:B------:R-:W-:Y:S01]  /*0710*/  SEL R12, R10, 0x63400000, !P1 ;  /* 0x634000000a0c7807 */ /* 0x000fe20004800000 */
[----:B------:R-:W-:-:S06]  /*0720*/  @!P0 DMUL R2, R4, 8.98846567431157953865e+307 ;  /* 0x7fe0000004028828 */ /* 0x000fcc0000000000 */
[----:B------:R-:W0:Y:S04]  /*0730*/  MUFU.RCP64H R7, R3 ;  /* 0x0000000300077308 */ /* 0x000e280000001800 */
[----:B------:R-:W-:Y:S02]  /*0740*/  @!P0 LOP3.LUT R16, R3, 0x7ff00000, RZ, 0xc0, !PT ;  /* 0x7ff0000003108812 */ /* 0x000fe400078ec0ff */
[----:B------:R-:W-:-:S03]  /*0750*/  ISETP.GT.U32.AND P0, PT, R11, 0x7feffffe, PT ;  /* 0x7feffffe0b00780c */ /* 0x000fc60003f04070 */
[----:B------:R-:W-:-:S05]  /*0760*/  VIADD R11, R16, 0xffffffff ;  /* 0xffffffff100b7836 */ /* 0x000fca0000000000 */
[----:B------:R-:W-:Y:S01]  /*0770*/  ISETP.GT.U32.OR P0, PT, R11, 0x7feffffe, P0 ;  /* 0x7feffffe0b00780c */ /* 0x000fe20000704470 */
[----:B0-----:R-:W-:-:S08]  /*0780*/  DFMA R8, R6, -R2, 1 ;  /* 0x3ff000000608742b */ /* 0x001fd00000000802 */
[----:B------:R-:W-:-:S08]  /*0790*/  DFMA R8, R8, R8, R8 ;  /* 0x000000080808722b */ /* 0x000fd00000000008 */
[----:B------:R-:W-:-:S08]  /*07a0*/  DFMA R8, R6, R8, R6 ;  /* 0x000000080608722b */ /* 0x000fd00000000006 */
[----:B------:R-:W-:-:S08]  /*07b0*/  DFMA R6, R8, -R2, 1 ;  /* 0x3ff000000806742b */ /* 0x000fd00000000802 */
[----:B------:R-:W-:Y:S01]  /*07c0*/  DFMA R8, R8, R6, R8 ;  /* 0x000000060808722b */ /* 0x000fe20000000008 */
[----:B------:R-:W-:Y:S01]  /*07d0*/  LOP3.LUT R7, R12, 0x921fb, RZ, 0xfc, !PT ;  /* 0x000921fb0c077812 */ /* 0x000fe200078efcff */
[----:B------:R-:W-:-:S06]  /*07e0*/  IMAD.MOV.U32 R6, RZ, RZ, 0x54442d18 ;  /* 0x54442d18ff067424 */ /* 0x000fcc00078e00ff */
[----:B------:R-:W-:-:S08]  /*07f0*/  DMUL R12, R8, R6 ;  /* 0x00000006080c7228 */ /* 0x000fd00000000000 */
[----:B------:R-:W-:-:S08]  /*0800*/  DFMA R14, R12, -R2, R6 ;  /* 0x800000020c0e722b */ /* 0x000fd00000000006 */
[----:B------:R-:W-:Y:S01]  /*0810*/  DFMA R8, R8, R14, R12 ;  /* 0x0000000e0808722b */ /* 0x000fe2000000000c */
[----:B------:R-:W-:Y:S10]  /*0820*/  @P0 BRA `(.L_x_5) ;  /* 0x0000000000740947 */ /* 0x000ff40003800000 */
[----:B------:R-:W-:Y:S01]  /*0830*/  LOP3.LUT R13, R5, 0x7ff00000, RZ, 0xc0, !PT ;  /* 0x7ff00000050d7812 */ /* 0x000fe200078ec0ff */
[----:B------:R-:W-:-:S03]  /*0840*/  IMAD.MOV.U32 R11, RZ, RZ, 0x40000000 ;  /* 0x40000000ff0b7424 */ /* 0x000fc600078e00ff */
[----:B------:R-:W-:Y:S01]  /*0850*/  ISETP.LE.U32.AND P0, PT, R13, 0x40000000, PT ;  /* 0x400000000d00780c */ /* 0x000fe20003f03070 */
[----:B------:R-:W-:-:S03]  /*0860*/  IMAD.MOV R12, RZ, RZ, -R13 ;  /* 0x000000ffff0c7224 */ /* 0x000fc600078e0a0d */
[----:B------:R-:W-:Y:S02]  /*0870*/  SEL R10, R10, 0x63400000, !P0 ;  /* 0x634000000a0a7807 */ /* 0x000fe40004000000 */
[----:B------:R-:W-:Y:S01]  /*0880*/  VIADDMNMX R11, R12, R11, 0xb9600000, !PT ;  /* 0xb96000000c0b7446 */ /* 0x000fe2000780010b */
[----:B------:R-:W-:-:S03]  /*0890*/  IMAD.MOV.U32 R12, RZ, RZ, RZ ;  /* 0x000000ffff0c7224 */ /* 0x000fc600078e00ff */
[----:B------:R-:W-:-:S05]  /*08a0*/  VIMNMX R11, PT, PT, R11, 0x46a00000, PT ;  /* 0x46a000000b0b7848 */ /* 0x000fca0003fe0100 */
[----:B------:R-:W-:-:S04]  /*08b0*/  IMAD.IADD R14, R11, 0x1, -R10 ;  /* 0x000000010b0e7824 */ /* 0x000fc800078e0a0a */
[----:B------:R-:W-:-:S06]  /*08c0*/  VIADD R13, R14, 0x7fe00000 ;  /* 0x7fe000000e0d7836 */ /* 0x000fcc0000000000 */
[----:B------:R-:W-:-:S10]  /*08d0*/  DMUL R10, R8, R12 ;  /* 0x0000000c080a7228 */ /* 0x000fd40000000000 */
[----:B------:R-:W-:-:S13]  /*08e0*/  FSETP.GTU.AND P0, PT, |R11|, 1.469367938527859385e-39, PT ;  /* 0x001000000b00780b */ /* 0x000fda0003f0c200 */
[----:B------:R-:W-:Y:S05]  /*08f0*/  @P0 BRA `(.L_x_6) ;  /* 0x0000000000840947 */ /* 0x000fea0003800000 */
[----:B------:R-:W-:Y:S01]  /*0900*/  DFMA R2, R8, -R2, R6 ;  /* 0x800000020802722b */ /* 0x000fe20000000006 */
[----:B------:R-:W-:-:S09]  /*0910*/  IMAD.MOV.U32 R12, RZ, RZ, RZ ;  /* 0x000000ffff0c7224 */ /* 0x000fd200078e00ff */
[C---:B------:R-:W-:Y:S02]  /*0920*/  FSETP.NEU.AND P0, PT, R3.reuse, RZ, PT ;  /* 0x000000ff0300720b */ /* 0x040fe40003f0d000 */
[----:B------:R-:W-:-:S04]  /*0930*/  LOP3.LUT R5, R3, 0x80000000, R5, 0x48, !PT ;  /* 0x8000000003057812 */ /* 0x000fc800078e4805 */
[----:B------:R-:W-:-:S07]  /*0940*/  LOP3.LUT R13, R5, R13, RZ, 0xfc, !PT ;  /* 0x0000000d050d7212 */ /* 0x000fce00078efcff */
[----:B------:R-:W-:Y:S05]  /*0950*/  @!P0 BRA `(.L_x_6) ;  /* 0x00000000006c8947 */ /* 0x000fea0003800000 */
[----:B------:R-:W-:Y:S02]  /*0960*/  IMAD.MOV R3, RZ, RZ, -R14 ;  /* 0x000000ffff037224 */ /* 0x000fe400078e0a0e */
[----:B------:R-:W-:-:S06]  /*0970*/  IMAD.MOV.U32 R2, RZ, RZ, RZ ;  /* 0x000000ffff027224 */ /* 0x000fcc00078e00ff */
[----:B------:R-:W-:Y:S02]  /*0980*/  DFMA R2, R10, -R2, R8 ;  /* 0x800000020a02722b */ /* 0x000fe40000000008 */
[----:B------:R-:W-:-:S04]  /*0990*/  DMUL.RP R8, R8, R12 ;  /* 0x0000000c08087228 */ /* 0x000fc80000008000 */
[----:B------:R-:W-:-:S04]  /*09a0*/  IADD3 R2, PT, PT, -R14, -0x43300000, RZ ;  /* 0xbcd000000e027810 */ /* 0x000fc80007ffe1ff */
[----:B------:R-:W-:Y:S02]  /*09b0*/  FSETP.NEU.AND P0, PT, |R3|, R2, PT ;  /* 0x000000020300720b */ /* 0x000fe40003f0d200 */
[----:B------:R-:W-:Y:S02]  /*09c0*/  LOP3.LUT R5, R9, R5, RZ, 0x3c, !PT ;  /* 0x0000000509057212 */ /* 0x000fe400078e3cff */
[----:B------:R-:W-:Y:S02]  /*09d0*/  FSEL R10, R8, R10, !P0 ;  /* 0x0000000a080a7208 */ /* 0x000fe40004000000 */
[----:B------:R-:W-:Y:S01]  /*09e0*/  FSEL R11, R5, R11, !P0 ;  /* 0x0000000b050b7208 */ /* 0x000fe20004000000 */
[----:B------:R-:W-:Y:S06]  /*09f0*/  BRA `(.L_x_6) ;  /* 0x0000000000447947 */ /* 0x000fec0003800000 */
.L_x_5:
[----:B------:R-:W-:-:S14]  /*0a00*/  DSETP.NAN.AND P0, PT, R4, R4, PT ;  /* 0x000000040400722a */ /* 0x000fdc0003f08000 */
[----:B------:R-:W-:Y:S05]  /*0a10*/  @P0 BRA `(.L_x_7) ;  /* 0x0000000000340947 */ /* 0x000fea0003800000 */
[----:B------:R-:W-:Y:S01]  /*0a20*/  ISETP.NE.AND P0, PT, R17, R16, PT ;  /* 0x000000101100720c */ /* 0x000fe20003f05270 */
[----:B------:R-:W-:Y:S02]  /*0a30*/  IMAD.MOV.U32 R10, RZ, RZ, 0x0 ;  /* 0x00000000ff0a7424 */ /* 0x000fe400078e00ff */
[----:B------:R-:W-:-:S10]  /*0a40*/  IMAD.MOV.U32 R11, RZ, RZ, -0x80000 ;  /* 0xfff80000ff0b7424 */ /* 0x000fd400078e00ff */
[----:B------:R-:W-:Y:S05]  /*0a50*/  @!P0 BRA `(.L_x_6) ;  /* 0x00000000002c8947 */ /* 0x000fea0003800000 */
[----:B------:R-:W-:Y:S02]  /*0a60*/  ISETP.NE.AND P0, PT, R17, 0x7ff00000, PT ;  /* 0x7ff000001100780c */ /* 0x000fe40003f05270 */
[----:B------:R-:W-:Y:S02]  /*0a70*/  LOP3.LUT R4, R5, 0x400921fb, RZ, 0x3c, !PT ;  /* 0x400921fb05047812 */ /* 0x000fe400078e3cff */
[----:B------:R-:W-:Y:S02]  /*0a80*/  ISETP.EQ.OR P0, PT, R16, RZ, !P0 ;  /* 0x000000ff1000720c */ /* 0x000fe40004702670 */
[----:B------:R-:W-:-:S11]  /*0a90*/  LOP3.LUT R11, R4, 0x80000000, RZ, 0xc0, !PT ;  /* 0x80000000040b7812 */ /* 0x000fd600078ec0ff */
[----:B------:R-:W-:Y:S01]  /*0aa0*/  @P0 LOP3.LUT R2, R11, 0x7ff00000, RZ, 0xfc, !PT ;  /* 0x7ff000000b020812 */ /* 0x000fe200078efcff */
[----:B------:R-:W-:Y:S02]  /*0ab0*/  @!P0 IMAD.MOV.U32 R10, RZ, RZ, RZ ;  /* 0x000000ffff0a8224 */ /* 0x000fe400078e00ff */
[----:B------:R-:W-:Y:S02]  /*0ac0*/  @P0 IMAD.MOV.U32 R10, RZ, RZ, RZ ;  /* 0x000000ffff0a0224 */ /* 0x000fe400078e00ff */
[----:B------:R-:W-:Y:S01]  /*0ad0*/  @P0 IMAD.MOV.U32 R11, RZ, RZ, R2 ;  /* 0x000000ffff0b0224 */ /* 0x000fe200078e0002 */
[----:B------:R-:W-:Y:S06]  /*0ae0*/  BRA `(.L_x_6) ;  /* 0x0000000000087947 */ /* 0x000fec0003800000 */
.L_x_7:
[----:B------:R-:W-:Y:S01]  /*0af0*/  LOP3.LUT R11, R5, 0x80000, RZ, 0xfc, !PT ;  /* 0x00080000050b7812 */ /* 0x000fe200078efcff */
[----:B------:R-:W-:-:S07]  /*0b00*/  IMAD.MOV.U32 R10, RZ, RZ, R4 ;  /* 0x000000ffff0a7224 */ /* 0x000fce00078e0004 */
.L_x_6:
[----:B------:R-:W-:Y:S02]  /*0b10*/  IMAD.MOV.U32 R2, RZ, RZ, R0 ;  /* 0x000000ffff027224 */ /* 0x000fe400078e0000 */
[----:B------:R-:W-:-:S04]  /*0b20*/  IMAD.MOV.U32 R3, RZ, RZ, 0x0 ;  /* 0x00000000ff037424 */ /* 0x000fc800078e00ff */
[----:B------:R-:W-:Y:S05]  /*0b30*/  RET.REL.NODEC R2 `(_Z8kernel_1dddPd) ;  /* 0xfffffff402307950 */ /* 0x000fea0003c3ffff */
        .type           $_Z8kernel_1dddPd$__internal_trig_reduction_slowpathd,@function
        .size           $_Z8kernel_1dddPd$__internal_trig_reduction_slowpathd,(.L_x_14 - $_Z8kernel_1dddPd$__internal_trig_reduction_slowpathd)
$_Z8kernel_1dddPd$__internal_trig_reduction_slowpathd:
[--C-:B------:R-:W-:Y:S01]  /*0b40*/  SHF.R.U32.HI R0, RZ, 0x14, R17.reuse ;  /* 0x00000014ff007819 */ /* 0x100fe20000011611 */
[----:B------:R-:W-:Y:S02]  /*0b50*/  IMAD.MOV.U32 R4, RZ, RZ, R16 ;  /* 0x000000ffff047224 */ /* 0x000fe400078e0010 */
[----:B------:R-:W-:Y:S01]  /*0b60*/  IMAD.MOV.U32 R5, RZ, RZ, R17 ;  /* 0x000000ffff057224 */ /* 0x000fe200078e0011 */
[----:B------:R-:W-:Y:S01]  /*0b70*/  LOP3.LUT R3, R0, 0x7ff, RZ, 0xc0, !PT ;  /* 0x000007ff00037812 */ /* 0x000fe200078ec0ff */
[----:B------:R-:W-:-:S03]  /*0b80*/  IMAD.MOV.U32 R2, RZ, RZ, RZ ;  /* 0x000000ffff027224 */ /* 0x000fc600078e00ff */
[----:B------:R-:W-:-:S13]  /*0b90*/  ISETP.NE.AND P0, PT, R3, 0x7ff, PT ;  /* 0x000007ff0300780c */ /* 0x000fda0003f05270 */
[----:B------:R-:W-:Y:S05]  /*0ba0*/  @!P0 BRA `(.L_x_8) ;  /* 0x00000008002c8947 */ /* 0x000fea0003800000 */
[----:B------:R-:W-:Y:S01]  /*0bb0*/  VIADD R2, R3, 0xfffffc00 ;  /* 0xfffffc0003027836 */ /* 0x000fe20000000000 */
[----:B------:R-:W-:-:S04]  /*0bc0*/  CS2R R18, SRZ ;  /* 0x0000000000127805 */ /* 0x000fc8000001ff00 */
[----:B------:R-:W-:Y:S02]  /*0bd0*/  SHF.R.U32.HI R6, RZ, 0x6, R2 ;  /* 0x00000006ff067819 */ /* 0x000fe40000011602 */
[----:B------:R-:W-:Y:S02]  /*0be0*/  ISETP.GE.U32.AND P0, PT, R2, 0x80, PT ;  /* 0x000000800200780c */ /* 0x000fe40003f06070 */
[C---:B------:R-:W-:Y:S02]  /*0bf0*/  IADD3 R7, PT, PT, -R6.reuse, 0x13, RZ ;  /* 0x0000001306077810 */ /* 0x040fe40007ffe1ff */
[----:B------:R-:W-:Y:S02]  /*0c00*/  IADD3 R15, PT, PT, -R6, 0xf, RZ ;  /* 0x0000000f060f7810 */ /* 0x000fe40007ffe1ff */
[----:B------:R-:W-:-:S04]  /*0c10*/  SEL R7, R7, 0x12, P0 ;  /* 0x0000001207077807 */ /* 0x000fc80000000000 */
[----:B------:R-:W-:-:S13]  /*0c20*/  ISETP.GE.AND P0, PT, R15, R7, PT ;  /* 0x000000070f00720c */ /* 0x000fda0003f06270 */
[----:B------:R-:W-:Y:S05]  /*0c30*/  @P0 BRA `(.L_x_9) ;  /* 0x00000000008c0947 */ /* 0x000fea0003800000 */
[----:B------:R-:W0:Y:S01]  /*0c40*/  LDC.64 R2, c[0x4][0x10] ;  /* 0x01000400ff027b82 */ /* 0x000e220000000a00 */
[C---:B------:R-:W-:Y:S01]  /*0c50*/  SHF.L.U64.HI R13, R4.reuse, 0xb, R5 ;  /* 0x0000000b040d7819 */ /* 0x040fe20000010205 */
[----:B------:R-:W-:Y:S01]  /*0c60*/  IMAD.SHL.U32 R11, R4, 0x800, RZ ;  /* 0x00000800040b7824 */ /* 0x000fe200078e00ff */
[----:B------:R-:W-:Y:S01]  /*0c70*/  IADD3 R14, PT, PT, RZ, -R6, -R7 ;  /* 0x80000006ff0e7210 */ /* 0x000fe20007ffe807 */
[----:B------:R-:W-:Y:S01]  /*0c80*/  IMAD.MOV.U32 R12, RZ, RZ, RZ ;  /* 0x000000ffff0c7224 */ /* 0x000fe200078e00ff */
[----:B------:R-:W-:Y:S02]  /*0c90*/  CS2R R18, SRZ ;  /* 0x0000000000127805 */ /* 0x000fe4000001ff00 */
[----:B------:R-:W-:Y:S01]  /*0ca0*/  LOP3.LUT R13, R13, 0x80000000, RZ, 0xfc, !PT ;  /* 0x800000000d0d7812 */ /* 0x000fe200078efcff */
[----:B------:R-:W1:Y:S01]  /*0cb0*/  LDCU.64 UR6, c[0x0][0x358] ;  /* 0x00006b00ff0677ac */ /* 0x000e620008000a00 */
[----:B------:R-:W-:-:S05]  /*0cc0*/  NOP ;  /* 0x0000000000007918 */ /* 0x000fca0000000000 */
.L_x_10:
[----:B0-----:R-:W-:-:S06]  /*0cd0*/  IMAD.WIDE R4, R15, 0x8, R2 ;  /* 0x000000080f047825 */ /* 0x001fcc00078e0202 */
[----:B-1----:R-:W2:Y:S01]  /*0ce0*/  LDG.E.64.CONSTANT R4, desc[UR6][R4.64] ;  /* 0x0000000604047981 */ /* 0x002ea2000c1e9b00 */
[----:B------:R-:W-:Y:S02]  /*0cf0*/  IMAD.MOV.U32 R8, RZ, RZ, R18 ;  /* 0x000000ffff087224 */ /* 0x000fe400078e0012 */
[----:B------:R-:W-:Y:S02]  /*0d00*/  IMAD.MOV.U32 R9, RZ, RZ, R19 ;  /* 0x000000ffff097224 */ /* 0x000fe400078e0013 */
[----:B------:R-:W-:Y:S02]  /*0d10*/  VIADD R14, R14, 0x1 ;  /* 0x000000010e0e7836 */ /* 0x000fe40000000000 */
[----:B------:R-:W-:Y:S02]  /*0d20*/  VIADD R15, R15, 0x1 ;  /* 0x000000010f0f7836 */ /* 0x000fe40000000000 */
[----:B--2---:R-:W-:-:S04]  /*0d30*/  IMAD.WIDE.U32 R8, P2, R4, R11, R8 ;  /* 0x0000000b04087225 */ /* 0x004fc80007840008 */
[----:B------:R-:W-:Y:S02]  /*0d40*/  IMAD R19, R4, R13, RZ ;  /* 0x0000000d04137224 */ /* 0x000fe400078e02ff */
[CC--:B------:R-:W-:Y:S02]  /*0d50*/  IMAD R16, R5.reuse, R11.reuse, RZ ;  /* 0x0000000b05107224 */ /* 0x0c0fe400078e02ff */
[----:B------:R-:W-:Y:S01]  /*0d60*/  IMAD.HI.U32 R21, R5, R11, RZ ;  /* 0x0000000b05157227 */ /* 0x000fe200078e00ff */
[----:B------:R-:W-:-:S03]  /*0d70*/  IADD3 R9, P0, PT, R19, R9, RZ ;  /* 0x0000000913097210 */ /* 0x000fc60007f1e0ff */
[----:B------:R-:W-:Y:S01]  /*0d80*/  IMAD R19, R12, 0x8, R1 ;  /* 0x000000080c137824 */ /* 0x000fe200078e0201 */
[----:B------:R-:W-:Y:S01]  /*0d90*/  IADD3 R9, P1, PT, R16, R9, RZ ;  /* 0x0000000910097210 */ /* 0x000fe20007f3e0ff */
[----:B------:R-:W-:-:S04]  /*0da0*/  IMAD.HI.U32 R16, R4, R13, RZ ;  /* 0x0000000d04107227 */ /* 0x000fc800078e00ff */
[----:B------:R-:W-:Y:S01]  /*0db0*/  IMAD.X R4, RZ, RZ, R16, P2 ;  /* 0x000000ffff047224 */ /* 0x000fe200010e0610 */
[----:B------:R0:W-:Y:S01]  /*0dc0*/  STL.64 [R19], R8 ;  /* 0x0000000813007387 */ /* 0x0001e20000100a00 */
[----:B------:R-:W-:-:S03]  /*0dd0*/  IMAD.HI.U32 R16, R5, R13, RZ ;  /* 0x0000000d05107227 */ /* 0x000fc600078e00ff */
[----:B------:R-:W-:Y:S01]  /*0de0*/  IADD3.X R4, P0, PT, R21, R4, RZ, P0, !PT ;  /* 0x0000000415047210 */ /* 0x000fe2000071e4ff */
[----:B------:R-:W-:Y:S02]  /*0df0*/  IMAD R5, R5, R13, RZ ;  /* 0x0000000d05057224 */ /* 0x000fe400078e02ff */
[----:B------:R-:W-:-:S03]  /*0e00*/  VIADD R12, R12, 0x1 ;  /* 0x000000010c0c7836 */ /* 0x000fc60000000000 */
[----:B------:R-:W-:Y:S01]  /*0e10*/  IADD3.X R18, P1, PT, R5, R4, RZ, P1, !PT ;  /* 0x0000000405127210 */ /* 0x000fe20000f3e4ff */
[----:B------:R-:W-:Y:S01]  /*0e20*/  IMAD.X R4, RZ, RZ, R16, P0 ;  /* 0x000000ffff047224 */ /* 0x000fe200000e0610 */
[----:B------:R-:W-:-:S03]  /*0e30*/  ISETP.NE.AND P0, PT, R14, -0xf, PT ;  /* 0xfffffff10e00780c */ /* 0x000fc60003f05270 */
[----:B0-----:R-:W-:-:S10]  /*0e40*/  IMAD.X R19, RZ, RZ, R4, P1 ;  /* 0x000000ffff137224 */ /* 0x001fd400008e0604 */
[----:B------:R-:W-:Y:S05]  /*0e50*/  @P0 BRA `(.L_x_10) ;  /* 0xfffffffc009c0947 */ /* 0x000fea000383ffff */
[----:B------:R-:W-:-:S07]  /*0e60*/  IMAD.MOV.U32 R15, RZ, RZ, R7 ;  /* 0x000000ffff0f7224 */ /* 0x000fce00078e0007 */
.L_x_9:
[----:B------:R-:W-:Y:S01]  /*0e70*/  LOP3.LUT P0, R23, R0, 0x3f, RZ, 0xc0, !PT ;  /* 0x0000003f00177812 */ /* 0x000fe2000780c0ff */
[----:B------:R-:W-:-:S04]  /*0e80*/  IMAD.IADD R0, R6, 0x1, R15 ;  /* 0x0000000106007824 */ /* 0x000fc800078e020f */
[----:B------:R-:W-:-:S05]  /*0e90*/  IMAD.U32 R21, R0, 0x8, R1 ;  /* 0x0000000800157824 */ /* 0x000fca00078e0001 */
[----:B------:R0:W-:Y:S04]  /*0ea0*/  STL.64 [R21+-0x78], R18 ;  /* 0xffff881215007387 */ /* 0x0001e80000100a00 */
[----:B------:R-:W2:Y:S04]  /*0eb0*/  @P0 LDL.64 R8, [R1+0x8] ;  /* 0x0000080001080983 */ /* 0x000ea80000100a00 */
[----:B------:R-:W3:Y:S04]  /*0ec0*/  LDL.64 R4, [R1+0x10] ;  /* 0x0000100001047983 */ /* 0x000ee80000100a00 */
[----:B------:R-:W4:Y:S01]  /*0ed0*/  LDL.64 R2, [R1+0x18] ;  /* 0x0000180001027983 */ /* 0x000f220000100a00 */
[----:B------:R-:W-:-:S02]  /*0ee0*/  @P0 LOP3.LUT R0, R23, 0x3f, RZ, 0x3c, !PT ;  /* 0x0000003f17000812 */ /* 0x000fc400078e3cff */
[--C-:B--2---:R-:W-:Y:S02]  /*0ef0*/  @P0 SHF.R.U64 R7, R8, 0x1, R9.reuse ;  /* 0x0000000108070819 */ /* 0x104fe40000001209 */
[----:B------:R-:W-:Y:S02]  /*0f00*/  @P0 SHF.R.U32.HI R9, RZ, 0x1, R9 ;  /* 0x00000001ff090819 */ /* 0x000fe40000011609 */
[C---:B---3--:R-:W-:Y:S02]  /*0f10*/  @P0 SHF.L.U32 R11, R4.reuse, R23, RZ ;  /* 0x00000017040b0219 */ /* 0x048fe400000006ff */
[----:B------:R-:W-:Y:S02]  /*0f20*/  @P0 SHF.R.U64 R6, R7, R0, R9 ;  /* 0x0000000007060219 */ /* 0x000fe40000001209 */
[--C-:B------:R-:W-:Y:S02]  /*0f30*/  @P0 SHF.R.U32.HI R15, RZ, 0x1, R5.reuse ;  /* 0x00000001ff0f0819 */ /* 0x100fe40000011605 */
[----:B------:R-:W-:-:S02]  /*0f40*/  @P0 SHF.R.U64 R13, R4, 0x1, R5 ;  /* 0x00000001040d0819 */ /* 0x000fc40000001205 */
[-C--:B------:R-:W-:Y:S02]  /*0f50*/  @P0 SHF.L.U64.HI R8, R4, R23.reuse, R5 ;  /* 0x0000001704080219 */ /* 0x080fe40000010205 */
[----:B------:R-:W-:Y:S02]  /*0f60*/  @P0 SHF.R.U32.HI R7, RZ, R0, R9 ;  /* 0x00000000ff070219 */ /* 0x000fe40000011609 */
[----:B------:R-:W-:Y:S02]  /*0f70*/  @P0 LOP3.LUT R4, R11, R6, RZ, 0xfc, !PT ;  /* 0x000000060b040212 */ /* 0x000fe400078efcff */
[----:B----4-:R-:W-:Y:S02]  /*0f80*/  @P0 SHF.L.U32 R9, R2, R23, RZ ;  /* 0x0000001702090219 */ /* 0x010fe400000006ff */
[----:B------:R-:W-:Y:S02]  /*0f90*/  @P0 SHF.R.U64 R12, R13, R0, R15 ;  /* 0x000000000d0c0219 */ /* 0x000fe4000000120f */
[----:B------:R-:W-:Y:S01]  /*0fa0*/  @P0 LOP3.LUT R5, R8, R7, RZ, 0xfc, !PT ;  /* 0x0000000708050212 */ /* 0x000fe200078efcff */
[----:B------:R-:W-:Y:S01]  /*0fb0*/  IMAD.SHL.U32 R8, R4, 0x4, RZ ;  /* 0x0000000404087824 */ /* 0x000fe200078e00ff */
[----:B------:R-:W-:-:S02]  /*0fc0*/  @P0 SHF.L.U64.HI R7, R2, R23, R3 ;  /* 0x0000001702070219 */ /* 0x000fc40000010203 */
[----:B------:R-:W-:Y:S02]  /*0fd0*/  @P0 LOP3.LUT R2, R9, R12, RZ, 0xfc, !PT ;  /* 0x0000000c09020212 */ /* 0x000fe400078efcff */
[----:B------:R-:W-:Y:S02]  /*0fe0*/  @P0 SHF.R.U32.HI R0, RZ, R0, R15 ;  /* 0x00000000ff000219 */ /* 0x000fe4000001160f */
[----:B------:R-:W-:Y:S02]  /*0ff0*/  SHF.L.U64.HI R9, R4, 0x2, R5 ;  /* 0x0000000204097819 */ /* 0x000fe40000010205 */
[----:B------:R-:W-:Y:S02]  /*1000*/  @P0 LOP3.LUT R3, R7, R0, RZ, 0xfc, !PT ;  /* 0x0000000007030212 */ /* 0x000fe400078efcff */
[----:B------:R-:W-:Y:S02]  /*1010*/  SHF.L.W.U32.HI R5, R5, 0x2, R2 ;  /* 0x0000000205057819 */ /* 0x000fe40000010e02 */
[----:B------:R-:W-:-:S02]  /*1020*/  IADD3 RZ, P0, PT, RZ, -R8, RZ ;  /* 0x80000008ffff7210 */ /* 0x000fc40007f1e0ff */
[----:B------:R-:W-:Y:S02]  /*1030*/  LOP3.LUT R0, RZ, R9, RZ, 0x33, !PT ;  /* 0x00000009ff007212 */ /* 0x000fe400078e33ff */
[----:B------:R-:W-:Y:S02]  /*1040*/  SHF.L.W.U32.HI R2, R2, 0x2, R3 ;  /* 0x0000000202027819 */ /* 0x000fe40000010e03 */
[----:B------:R-:W-:Y:S02]  /*1050*/  LOP3.LUT R6, RZ, R5, RZ, 0x33, !PT ;  /* 0x00000005ff067212 */ /* 0x000fe400078e33ff */
[----:B------:R-:W-:Y:S02]  /*1060*/  IADD3.X R4, P0, PT, RZ, R0, RZ, P0, !PT ;  /* 0x00000000ff047210 */ /* 0x000fe4000071e4ff */
[----:B------:R-:W-:Y:S02]  /*1070*/  LOP3.LUT R0, RZ, R2, RZ, 0x33, !PT ;  /* 0x00000002ff007212 */ /* 0x000fe400078e33ff */
[----:B------:R-:W-:-:S02]  /*1080*/  IADD3.X R6, P1, PT, RZ, R6, RZ, P0, !PT ;  /* 0x00000006ff067210 */ /* 0x000fc4000073e4ff */
[----:B------:R-:W-:-:S03]  /*1090*/  ISETP.GT.U32.AND P2, PT, R5, -0x1, PT ;  /* 0xffffffff0500780c */ /* 0x000fc60003f44070 */
[----:B------:R-:W-:Y:S01]  /*10a0*/  IMAD.X R7, RZ, RZ, R0, P1 ;  /* 0x000000ffff077224 */ /* 0x000fe200008e0600 */
[----:B------:R-:W-:-:S04]  /*10b0*/  ISETP.GT.AND.EX P0, PT, R2, -0x1, PT, P2 ;  /* 0xffffffff0200780c */ /* 0x000fc80003f04320 */
[----:B------:R-:W-:Y:S02]  /*10c0*/  SEL R12, R2, R7, P0 ;  /* 0x00000007020c7207 */ /* 0x000fe40000000000 */
[----:B------:R-:W-:Y:S02]  /*10d0*/  SEL R7, R5, R6, P0 ;  /* 0x0000000605077207 */ /* 0x000fe40000000000 */
[----:B------:R-:W-:Y:S02]  /*10e0*/  ISETP.NE.U32.AND P1, PT, R12, RZ, PT ;  /* 0x000000ff0c00720c */ /* 0x000fe40003f25070 */
[----:B------:R-:W-:Y:S02]  /*10f0*/  SEL R9, R9, R4, P0 ;  /* 0x0000000409097207 */ /* 0x000fe40000000000 */
[----:B------:R-:W-:Y:S01]  /*1100*/  SEL R5, R7, R12, !P1 ;  /* 0x0000000c07057207 */ /* 0x000fe20004800000 */
[----:B------:R-:W-:-:S05]  /*1110*/  @!P0 IMAD.MOV R8, RZ, RZ, -R8 ;  /* 0x000000ffff088224 */ /* 0x000fca00078e0a08 */
[----:B------:R-:W1:Y:S02]  /*1120*/  FLO.U32 R5, R5 ;  /* 0x0000000500057300 */ /* 0x000e6400000e0000 */
[C---:B-1----:R-:W-:Y:S02]  /*1130*/  IADD3 R6, PT, PT, -R5.reuse, 0x1f, RZ ;  /* 0x0000001f05067810 */ /* 0x042fe40007ffe1ff */
[----:B------:R-:W-:-:S03]  /*1140*/  IADD3 R0, PT, PT, -R5, 0x3f, RZ ;  /* 0x0000003f05007810 */ /* 0x000fc60007ffe1ff */
[----:B------:R-:W-:-:S05]  /*1150*/  @P1 IMAD.MOV R0, RZ, RZ, R6 ;  /* 0x000000ffff001224 */ /* 0x000fca00078e0206 */
[----:B------:R-:W-:-:S13]  /*1160*/  ISETP.NE.AND P1, PT, R0, RZ, PT ;  /* 0x000000ff0000720c */ /* 0x000fda0003f25270 */
[----:B0-----:R-:W-:Y:S05]  /*1170*/  @!P1 BRA `(.L_x_11) ;  /* 0x0000000000289947 */ /* 0x001fea0003800000 */
[----:B------:R-:W-:Y:S02]  /*1180*/  LOP3.LUT R4, R0, 0x3f, RZ, 0xc0, !PT ;  /* 0x0000003f00047812 */ /* 0x000fe400078ec0ff */
[--C-:B------:R-:W-:Y:S02]  /*1190*/  SHF.R.U64 R6, R8, 0x1, R9.reuse ;  /* 0x0000000108067819 */ /* 0x100fe40000001209 */
[----:B------:R-:W-:Y:S02]  /*11a0*/  SHF.R.U32.HI R8, RZ, 0x1, R9 ;  /* 0x00000001ff087819 */ /* 0x000fe40000011609 */
[----:B------:R-:W-:Y:S02]  /*11b0*/  LOP3.LUT R5, R0, 0x3f, RZ, 0xc, !PT ;  /* 0x0000003f00057812 */ /* 0x000fe400078e0cff */
[CC--:B------:R-:W-:Y:S02]  /*11c0*/  SHF.L.U64.HI R12, R7.reuse, R4.reuse, R12 ;  /* 0x00000004070c7219 */ /* 0x0c0fe4000001020c */
[----:B------:R-:W-:-:S02]  /*11d0*/  SHF.L.U32 R7, R7, R4, RZ ;  /* 0x0000000407077219 */ /* 0x000fc400000006ff */
[-CC-:B------:R-:W-:Y:S02]  /*11e0*/  SHF.R.U64 R4, R6, R5.reuse, R8.reuse ;  /* 0x0000000506047219 */ /* 0x180fe40000001208 */
[----:B------:R-:W-:Y:S02]  /*11f0*/  SHF.R.U32.HI R5, RZ, R5, R8 ;  /* 0x00000005ff057219 */ /* 0x000fe40000011608 */
[----:B------:R-:W-:Y:S02]  /*1200*/  LOP3.LUT R7, R7, R4, RZ, 0xfc, !PT ;  /* 0x0000000407077212 */ /* 0x000fe400078efcff */
[----:B------:R-:W-:-:S07]  /*1210*/  LOP3.LUT R12, R12, R5, RZ, 0xfc, !PT ;  /* 0x000000050c0c7212 */ /* 0x000fce00078efcff */
.L_x_11:
[----:B------:R-:W-:-:S04]  /*1220*/  IMAD.WIDE.U32 R8, R7, 0x2168c235, RZ ;  /* 0x2168c23507087825 */ /* 0x000fc800078e00ff */
[----:B------:R-:W-:Y:S01]  /*1230*/  IMAD.MOV.U32 R4, RZ, RZ, R9 ;  /* 0x000000ffff047224 */ /* 0x000fe200078e0009 */
[----:B------:R-:W-:Y:S01]  /*1240*/  IADD3 RZ, P1, PT, R8, R8, RZ ;  /* 0x0000000808ff7210 */ /* 0x000fe20007f3e0ff */
[----:B------:R-:W-:Y:S02]  /*1250*/  IMAD.MOV.U32 R5, RZ, RZ, RZ ;  /* 0x000000ffff057224 */ /* 0x000fe400078e00ff */
[----:B------:R-:W-:-:S04]  /*1260*/  IMAD.HI.U32 R6, R12, -0x36f0255e, RZ ;  /* 0xc90fdaa20c067827 */ /* 0x000fc800078e00ff */
[----:B------:R-:W-:-:S04]  /*1270*/  IMAD.WIDE.U32 R4, R7, -0x36f0255e, R4 ;  /* 0xc90fdaa207047825 */ /* 0x000fc800078e0004 */
[C---:B------:R-:W-:Y:S02]  /*1280*/  IMAD R7, R12.reuse, -0x36f0255e, RZ ;  /* 0xc90fdaa20c077824 */ /* 0x040fe400078e02ff */
[----:B------:R-:W-:-:S04]  /*1290*/  IMAD.WIDE.U32 R4, P2, R12, 0x2168c235, R4 ;  /* 0x2168c2350c047825 */ /* 0x000fc80007840004 */
[----:B------:R-:W-:Y:S01]  /*12a0*/  IMAD.X R6, RZ, RZ, R6, P2 ;  /* 0x000000ffff067224 */ /* 0x000fe200010e0606 */
[----:B------:R-:W-:Y:S02]  /*12b0*/  IADD3 R5, P2, PT, R7, R5, RZ ;  /* 0x0000000507057210 */ /* 0x000fe40007f5e0ff */
[----:B------:R-:W-:Y:S02]  /*12c0*/  IADD3.X RZ, P1, PT, R4, R4, RZ, P1, !PT ;  /* 0x0000000404ff7210 */ /* 0x000fe40000f3e4ff */
[C---:B------:R-:W-:Y:S01]  /*12d0*/  ISETP.GT.U32.AND P3, PT, R5.reuse, RZ, PT ;  /* 0x000000ff0500720c */ /* 0x040fe20003f64070 */
[----:B------:R-:W-:Y:S01]  /*12e0*/  IMAD.X R6, RZ, RZ, R6, P2 ;  /* 0x000000ffff067224 */ /* 0x000fe200010e0606 */
[----:B------:R-:W-:-:S04]  /*12f0*/  IADD3.X R4, P2, PT, R5, R5, RZ, P1, !PT ;  /* 0x0000000505047210 */ /* 0x000fc80000f5e4ff */
[C---:B------:R-:W-:Y:S01]  /*1300*/  ISETP.GT.AND.EX P1, PT, R6.reuse, RZ, PT, P3 ;  /* 0x000000ff0600720c */ /* 0x040fe20003f24330 */
[----:B------:R-:W-:-:S03]  /*1310*/  IMAD.X R7, R6, 0x1, R6, P2 ;  /* 0x0000000106077824 */ /* 0x000fc600010e0606 */
[----:B------:R-:W-:Y:S02]  /*1320*/  SEL R4, R4, R5, P1 ;  /* 0x0000000504047207 */ /* 0x000fe40000800000 */
[----:B------:R-:W-:Y:S02]  /*1330*/  SEL R5, R7, R6, P1 ;  /* 0x0000000607057207 */ /* 0x000fe40000800000 */
[----:B------:R-:W-:Y:S02]  /*1340*/  IADD3 R4, P2, PT, R4, 0x1, RZ ;  /* 0x0000000104047810 */ /* 0x000fe40007f5e0ff */
[----:B------:R-:W-:Y:S02]  /*1350*/  SEL R7, RZ, 0xffffffff, !P1 ;  /* 0xffffffffff077807 */ /* 0x000fe40004800000 */
[----:B------:R-:W-:Y:S01]  /*1360*/  LOP3.LUT P1, R17, R17, 0x80000000, RZ, 0xc0, !PT ;  /* 0x8000000011117812 */ /* 0x000fe2000782c0ff */
[----:B------:R-:W-:Y:S02]  /*1370*/  IMAD.X R5, RZ, RZ, R5, P2 ;  /* 0x000000ffff057224 */ /* 0x000fe400010e0605 */
[----:B------:R-:W-:Y:S01]  /*1380*/  IMAD.IADD R0, R7, 0x1, -R0 ;  /* 0x0000000107007824 */ /* 0x000fe200078e0a00 */
[----:B------:R-:W-:-:S02]  /*1390*/  SHF.R.U32.HI R7, RZ, 0x1e, R3 ;  /* 0x0000001eff077819 */ /* 0x000fc40000011603 */
[----:B------:R-:W-:Y:S01]  /*13a0*/  SHF.R.U64 R4, R4, 0xa, R5 ;  /* 0x0000000a04047819 */ /* 0x000fe20000001205 */
[----:B------:R-:W-:Y:S01]  /*13b0*/  IMAD.SHL.U32 R0, R0, 0x100000, RZ ;  /* 0x0010000000007824 */ /* 0x000fe200078e00ff */
[----:B------:R-:W-:Y:S02]  /*13c0*/  LEA.HI R2, R2, R7, RZ, 0x1 ;  /* 0x0000000702027211 */ /* 0x000fe400078f08ff */
[----:B------:R-:W-:Y:S02]  /*13d0*/  IADD3 R4, P2, PT, R4, 0x1, RZ ;  /* 0x0000000104047810 */ /* 0x000fe40007f5e0ff */
[----:B------:R-:W-:Y:S01]  /*13e0*/  @!P0 LOP3.LUT R17, R17, 0x80000000, RZ, 0x3c, !PT ;  /* 0x8000000011118812 */ /* 0x000fe200078e3cff */
[----:B------:R-:W-:Y:S01]  /*13f0*/  @P1 IMAD.MOV R2, RZ, RZ, -R2 ;  /* 0x000000ffff021224 */ /* 0x000fe200078e0a02 */
[----:B------:R-:W-:-:S04]  /*1400*/  LEA.HI.X R5, R5, RZ, RZ, 0x16, P2 ;  /* 0x000000ff05057211 */ /* 0x000fc800010fb4ff */
[--C-:B------:R-:W-:Y:S02]  /*1410*/  SHF.R.U64 R4, R4, 0x1, R5.reuse ;  /* 0x0000000104047819 */ /* 0x100fe40000001205 */
[----:B------:R-:W-:Y:S02]  /*1420*/  SHF.R.U32.HI R3, RZ, 0x1, R5 ;  /* 0x00000001ff037819 */ /* 0x000fe40000011605 */
[----:B------:R-:W-:-:S04]  /*1430*/  IADD3 R4, P2, P3, RZ, RZ, R4 ;  /* 0x000000ffff047210 */ /* 0x000fc80007b5e004 */
[----:B------:R-:W-:-:S04]  /*1440*/  IADD3.X R0, PT, PT, R0, 0x3fe00000, R3, P2, P3 ;  /* 0x3fe0000000007810 */ /* 0x000fc800017e6403 */
[----:B------:R-:W-:-:S07]  /*1450*/  LOP3.LUT R5, R0, R17, RZ, 0xfc, !PT ;  /* 0x0000001100057212 */ /* 0x000fce00078efcff */
.L_x_8:
[----:B------:R-:W-:Y:S02]  /*1460*/  IMAD.MOV.U32 R11, RZ, RZ, 0x0 ;  /* 0x00000000ff0b7424 */ /* 0x000fe400078e00ff */
[----:B------:R-:W-:Y:S02]  /*1470*/  IMAD.MOV.U32 R0, RZ, RZ, R2 ;  /* 0x000000ffff007224 */ /* 0x000fe400078e0002 */
[----:B------:R-:W-:Y:S02]  /*1480*/  IMAD.MOV.U32 R2, RZ, RZ, R4 ;  /* 0x000000ffff027224 */ /* 0x000fe400078e0004 */
[----:B------:R-:W-:Y:S01]  /*1490*/  IMAD.MOV.U32 R3, RZ, RZ, R5 ;  /* 0x000000ffff037224 */ /* 0x000fe200078e0005 */
[----:B------:R-:W-:Y:S06]  /*14a0*/  RET.REL.NODEC R10 `(_Z8kernel_1dddPd) ;  /* 0xffffffe80ad47950 */ /* 0x000fec0003c3ffff */
.L_x_12:
[----:B------:R-:W-:-:S00]  /*14b0*/  BRA `(.L_x_12) ;  /* 0xfffffffc00fc7947 */ /* 0x000fc0000383ffff */
[----:B------:R-:W-:-:S00]  /*14c0*/  NOP ;  /* 0x0000000000007918 */ /* 0x000fc00000000000 */
        /* <DEDUP_REMOVED lines=11> */
.L_x_14:


//--------------------- .nv.global.init           --------------------------
	.section	.nv.global.init,"aw",@progbits
	.align	16
.nv.global.init:
	.type		__cudart_sin_cos_coeffs,@object
	.size		__cudart_sin_cos_coeffs,(MY_PI - __cudart_sin_cos_coeffs)
__cudart_sin_cos_coeffs:
        /*0000*/ 	.byte	0x46, 0xd2, 0xb0, 0x2c, 0xf1, 0xe5, 0x5a, 0xbe, 0x92, 0xe3, 0xac, 0x69, 0xe3, 0x1d, 0xc7, 0x3e
        /*0010*/ 	.byte	0xa1, 0x62, 0xdb, 0x19, 0xa0, 0x01, 0x2a, 0xbf, 0x18, 0x08, 0x11, 0x11, 0x11, 0x11, 0x81, 0x3f
        /*0020*/ 	.byte	0x54, 0x55, 0x55, 0x55, 0x55, 0x55, 0xc5, 0xbf, 0x00, 0x00, 0x00, 0x00, 0x00, 0x00, 0x00, 0x00
        /*0030*/ 	.byte	0x00, 0x00, 0x00, 0x00, 0x00, 0x00, 0x00, 0x00, 0x64, 0x81, 0xfd, 0x20, 0x83, 0xff, 0xa8, 0xbd
        /*0040*/ 	.byte	0x28, 0x85, 0xef, 0xc1, 0xa7, 0xee, 0x21, 0x3e, 0xd9, 0xe6, 0x06, 0x8e, 0x4f, 0x7e, 0x92, 0xbe
        /*0050*/ 	.byte	0xe9, 0xbc, 0xdd, 0x19, 0xa0, 0x01, 0xfa, 0x3e, 0x47, 0x5d, 0xc1, 0x16, 0x6c, 0xc1, 0x56, 0xbf
        /*0060*/ 	.byte	0x51, 0x55, 0x55, 0x55, 0x55, 0x55, 0xa5, 0x3f, 0x00, 0x00, 0x00, 0x00, 0x00, 0x00, 0xe0, 0xbf
        /*0070*/ 	.byte	0x00, 0x00, 0x00, 0x00, 0x00, 0x00, 0xf0, 0x3f, 0x00, 0x00, 0x00, 0x00, 0x00, 0x00, 0x00, 0x00
	.type		MY_PI,@object
	.size		MY_PI,(__cudart_i2opi_d - MY_PI)
MY_PI:
        /*0080*/ 	.byte	0x18, 0x2d, 0x44, 0x54, 0xfb, 0x21, 0x09, 0x40
	.type		__cudart_i2opi_d,@object
	.size		__cudart_i2opi_d,(switch_flag - __cudart_i2opi_d)
__cudart_i2opi_d:
        /* <DEDUP_REMOVED lines=9> */
	.type		switch_flag,@object
	.size		switch_flag,(.L_0 - switch_flag)
switch_flag:
        /*0118*/ 	.byte	0x01, 0x00, 0x00, 0x00
.L_0:


//--------------------- .nv.shared.reserved.0     --------------------------
	.section	.nv.shared.reserved.0,"aw",@nobits
	.weak		__nv_reservedSMEM_offset_0_alias
	.size		__nv_reservedSMEM_offset_0_alias, 0, 64
	.other		__nv_reservedSMEM_offset_0_alias,@"STO_CUDA_RESERVED_SHARED STV_DEFAULT"
__nv_reservedSMEM_offset_0_alias:
	.zero		0
	.zero		64


//--------------------- .nv.constant0._Z8kernel_1dddPd --------------------------
	.section	.nv.constant0._Z8kernel_1dddPd,"a",@progbits
	.sectionflags	@""
	.align	4
.nv.constant0._Z8kernel_1dddPd:
	.zero		928


//--------------------- SYMBOLS --------------------------

	.type		.nv.reservedSmem.offset0,@object
	.size		.nv.reservedSmem.offset0,0x4
